//
// Generated by NVIDIA NVVM Compiler
//
// Compiler Build ID: CL-36424714
// Cuda compilation tools, release 13.0, V13.0.88
// Based on NVVM 20.0.0
//

.version 9.0
.target sm_100
.address_size 64

	// .globl	_Z17g_matrix_multiplyPfS_4int3S_
// _ZZ17g_matrix_multiplyPfS_4int3S_E6s_left has been demoted
// _ZZ17g_matrix_multiplyPfS_4int3S_E7s_right has been demoted

.visible .entry _Z17g_matrix_multiplyPfS_4int3S_(
	.param .u64 .ptr .align 1 _Z17g_matrix_multiplyPfS_4int3S__param_0,
	.param .u64 .ptr .align 1 _Z17g_matrix_multiplyPfS_4int3S__param_1,
	.param .align 4 .b8 _Z17g_matrix_multiplyPfS_4int3S__param_2[12],
	.param .u64 .ptr .align 1 _Z17g_matrix_multiplyPfS_4int3S__param_3
)
{
	.reg .pred 	%p<3>;
	.reg .b32 	%r<40>;
	.reg .b32 	%f<105>;
	.reg .b64 	%rd<13>;
	// demoted variable
	.shared .align 4 .b8 _ZZ17g_matrix_multiplyPfS_4int3S_E6s_left[4096];
	// demoted variable
	.shared .align 4 .b8 _ZZ17g_matrix_multiplyPfS_4int3S_E7s_right[4096];
	ld.param.u64 	%rd3, [_Z17g_matrix_multiplyPfS_4int3S__param_0];
	ld.param.u32 	%r2, [_Z17g_matrix_multiplyPfS_4int3S__param_2+8];
	ld.param.u32 	%r1, [_Z17g_matrix_multiplyPfS_4int3S__param_2];
	ld.param.u64 	%rd4, [_Z17g_matrix_multiplyPfS_4int3S__param_1];
	ld.param.u64 	%rd5, [_Z17g_matrix_multiplyPfS_4int3S__param_3];
	mov.u32 	%r21, %ctaid.x;
	shl.b32 	%r3, %r21, 5;
	mov.u32 	%r4, %tid.x;
	mov.u32 	%r22, %ctaid.y;
	shl.b32 	%r23, %r22, 5;
	mov.u32 	%r5, %tid.y;
	add.s32 	%r6, %r23, %r5;
	setp.lt.s32 	%p1, %r1, 1;
	mov.f32 	%f104, 0f00000000;
	@%p1 bra 	$L__BB0_3;
	mul.lo.s32 	%r24, %r6, %r1;
	shl.b32 	%r25, %r24, 5;
	shl.b32 	%r26, %r5, 7;
	mov.u32 	%r27, _ZZ17g_matrix_multiplyPfS_4int3S_E6s_left;
	add.s32 	%r7, %r27, %r26;
	shl.b32 	%r28, %r4, 2;
	add.s32 	%r8, %r7, %r28;
	mov.u32 	%r29, _ZZ17g_matrix_multiplyPfS_4int3S_E7s_right;
	add.s32 	%r10, %r29, %r28;
	add.s32 	%r9, %r10, %r26;
	neg.s32 	%r39, %r1;
	add.s32 	%r38, %r4, %r25;
	mul.lo.s32 	%r30, %r2, %r5;
	shl.b32 	%r31, %r30, 5;
	add.s32 	%r32, %r4, %r31;
	add.s32 	%r37, %r32, %r3;
	shl.b32 	%r14, %r2, 10;
	cvta.to.global.u64 	%rd1, %rd3;
	cvta.to.global.u64 	%rd2, %rd4;
	mov.f32 	%f104, 0f00000000;
$L__BB0_2:
	mul.wide.u32 	%rd6, %r38, 4;
	add.s64 	%rd7, %rd1, %rd6;
	ld.global.f32 	%f6, [%rd7];
	st.shared.f32 	[%r8], %f6;
	mul.wide.u32 	%rd8, %r37, 4;
	add.s64 	%rd9, %rd2, %rd8;
	ld.global.f32 	%f7, [%rd9];
	st.shared.f32 	[%r9], %f7;
	bar.sync 	0;
	ld.shared.f32 	%f8, [%r7];
	ld.shared.f32 	%f9, [%r10];
	fma.rn.f32 	%f10, %f8, %f9, %f104;
	ld.shared.f32 	%f11, [%r7+4];
	ld.shared.f32 	%f12, [%r10+128];
	fma.rn.f32 	%f13, %f11, %f12, %f10;
	ld.shared.f32 	%f14, [%r7+8];
	ld.shared.f32 	%f15, [%r10+256];
	fma.rn.f32 	%f16, %f14, %f15, %f13;
	ld.shared.f32 	%f17, [%r7+12];
	ld.shared.f32 	%f18, [%r10+384];
	fma.rn.f32 	%f19, %f17, %f18, %f16;
	ld.shared.f32 	%f20, [%r7+16];
	ld.shared.f32 	%f21, [%r10+512];
	fma.rn.f32 	%f22, %f20, %f21, %f19;
	ld.shared.f32 	%f23, [%r7+20];
	ld.shared.f32 	%f24, [%r10+640];
	fma.rn.f32 	%f25, %f23, %f24, %f22;
	ld.shared.f32 	%f26, [%r7+24];
	ld.shared.f32 	%f27, [%r10+768];
	fma.rn.f32 	%f28, %f26, %f27, %f25;
	ld.shared.f32 	%f29, [%r7+28];
	ld.shared.f32 	%f30, [%r10+896];
	fma.rn.f32 	%f31, %f29, %f30, %f28;
	ld.shared.f32 	%f32, [%r7+32];
	ld.shared.f32 	%f33, [%r10+1024];
	fma.rn.f32 	%f34, %f32, %f33, %f31;
	ld.shared.f32 	%f35, [%r7+36];
	ld.shared.f32 	%f36, [%r10+1152];
	fma.rn.f32 	%f37, %f35, %f36, %f34;
	ld.shared.f32 	%f38, [%r7+40];
	ld.shared.f32 	%f39, [%r10+1280];
	fma.rn.f32 	%f40, %f38, %f39, %f37;
	ld.shared.f32 	%f41, [%r7+44];
	ld.shared.f32 	%f42, [%r10+1408];
	fma.rn.f32 	%f43, %f41, %f42, %f40;
	ld.shared.f32 	%f44, [%r7+48];
	ld.shared.f32 	%f45, [%r10+1536];
	fma.rn.f32 	%f46, %f44, %f45, %f43;
	ld.shared.f32 	%f47, [%r7+52];
	ld.shared.f32 	%f48, [%r10+1664];
	fma.rn.f32 	%f49, %f47, %f48, %f46;
	ld.shared.f32 	%f50, [%r7+56];
	ld.shared.f32 	%f51, [%r10+1792];
	fma.rn.f32 	%f52, %f50, %f51, %f49;
	ld.shared.f32 	%f53, [%r7+60];
	ld.shared.f32 	%f54, [%r10+1920];
	fma.rn.f32 	%f55, %f53, %f54, %f52;
	ld.shared.f32 	%f56, [%r7+64];
	ld.shared.f32 	%f57, [%r10+2048];
	fma.rn.f32 	%f58, %f56, %f57, %f55;
	ld.shared.f32 	%f59, [%r7+68];
	ld.shared.f32 	%f60, [%r10+2176];
	fma.rn.f32 	%f61, %f59, %f60, %f58;
	ld.shared.f32 	%f62, [%r7+72];
	ld.shared.f32 	%f63, [%r10+2304];
	fma.rn.f32 	%f64, %f62, %f63, %f61;
	ld.shared.f32 	%f65, [%r7+76];
	ld.shared.f32 	%f66, [%r10+2432];
	fma.rn.f32 	%f67, %f65, %f66, %f64;
	ld.shared.f32 	%f68, [%r7+80];
	ld.shared.f32 	%f69, [%r10+2560];
	fma.rn.f32 	%f70, %f68, %f69, %f67;
	ld.shared.f32 	%f71, [%r7+84];
	ld.shared.f32 	%f72, [%r10+2688];
	fma.rn.f32 	%f73, %f71, %f72, %f70;
	ld.shared.f32 	%f74, [%r7+88];
	ld.shared.f32 	%f75, [%r10+2816];
	fma.rn.f32 	%f76, %f74, %f75, %f73;
	ld.shared.f32 	%f77, [%r7+92];
	ld.shared.f32 	%f78, [%r10+2944];
	fma.rn.f32 	%f79, %f77, %f78, %f76;
	ld.shared.f32 	%f80, [%r7+96];
	ld.shared.f32 	%f81, [%r10+3072];
	fma.rn.f32 	%f82, %f80, %f81, %f79;
	ld.shared.f32 	%f83, [%r7+100];
	ld.shared.f32 	%f84, [%r10+3200];
	fma.rn.f32 	%f85, %f83, %f84, %f82;
	ld.shared.f32 	%f86, [%r7+104];
	ld.shared.f32 	%f87, [%r10+3328];
	fma.rn.f32 	%f88, %f86, %f87, %f85;
	ld.shared.f32 	%f89, [%r7+108];
	ld.shared.f32 	%f90, [%r10+3456];
	fma.rn.f32 	%f91, %f89, %f90, %f88;
	ld.shared.f32 	%f92, [%r7+112];
	ld.shared.f32 	%f93, [%r10+3584];
	fma.rn.f32 	%f94, %f92, %f93, %f91;
	ld.shared.f32 	%f95, [%r7+116];
	ld.shared.f32 	%f96, [%r10+3712];
	fma.rn.f32 	%f97, %f95, %f96, %f94;
	ld.shared.f32 	%f98, [%r7+120];
	ld.shared.f32 	%f99, [%r10+3840];
	fma.rn.f32 	%f100, %f98, %f99, %f97;
	ld.shared.f32 	%f101, [%r7+124];
	ld.shared.f32 	%f102, [%r10+3968];
	fma.rn.f32 	%f104, %f101, %f102, %f100;
	bar.sync 	0;
	add.s32 	%r39, %r39, 1;
	setp.ne.s32 	%p2, %r39, 0;
	add.s32 	%r38, %r38, 32;
	add.s32 	%r37, %r37, %r14;
	@%p2 bra 	$L__BB0_2;
$L__BB0_3:
	cvta.to.global.u64 	%rd10, %rd5;
	mul.lo.s32 	%r33, %r6, %r2;
	shl.b32 	%r34, %r33, 5;
	add.s32 	%r35, %r3, %r4;
	add.s32 	%r36, %r34, %r35;
	mul.wide.s32 	%rd11, %r36, 4;
	add.s64 	%rd12, %rd10, %rd11;
	st.global.f32 	[%rd12], %f104;
	ret;

}


// ===== COMPILED SASS (sm_100) =====

	.target	sm_100

	.elftype	@"ET_EXEC"


//--------------------- .note.nv.tkinfo           --------------------------
	.section	.note.nv.tkinfo,"",@"SHT_NOTE"
	.sectionflags	@"SHF_NOTE_NV_TKINFO"
	.tkinfo
        /*0018*/ 	.word	0x00000002
        /*0030*/ 	.string	""
        /*0030*/ 	.string	"ptxas"
        /*0030*/ 	.string	"Cuda compilation tools, release 13.0, V13.0.88"
        /*0030*/ 	.string	"Build cuda_13.0.r13.0/compiler.36424714_0"
        /*0030*/ 	.string	"-arch sm_100 -m 64 "



//--------------------- .note.nv.cuinfo           --------------------------
	.section	.note.nv.cuinfo,"",@"SHT_NOTE"
	.sectionflags	@"SHF_NOTE_NV_CUINFO"
        /*0018*/ 	.short	0x0002
        /*001a*/ 	.short	0x0064
        /*001c*/ 	.short	0x0082
	.zero		2


//--------------------- .nv.info                  --------------------------
	.section	.nv.info,"",@"SHT_CUDA_INFO"
	.align	4


	//----- nvinfo : EIATTR_REGCOUNT
	.align		4
        /*0000*/ 	.byte	0x04, 0x2f
        /*0002*/ 	.short	(.L_1 - .L_0)
	.align		4
.L_0:
        /*0004*/ 	.word	index@(_Z17g_matrix_multiplyPfS_4int3S_)
        /*0008*/ 	.word	0x00000020


	//----- nvinfo : EIATTR_FRAME_SIZE
	.align		4
.L_1:
        /*000c*/ 	.byte	0x04, 0x11
        /*000e*/ 	.short	(.L_3 - .L_2)
	.align		4
.L_2:
        /*0010*/ 	.word	index@(_Z17g_matrix_multiplyPfS_4int3S_)
        /*0014*/ 	.word	0x00000000


	//----- nvinfo : EIATTR_MIN_STACK_SIZE
	.align		4
.L_3:
        /*0018*/ 	.byte	0x04, 0x12
        /*001a*/ 	.short	(.L_5 - .L_4)
	.align		4
.L_4:
        /*001c*/ 	.word	index@(_Z17g_matrix_multiplyPfS_4int3S_)
        /*0020*/ 	.word	0x00000000
.L_5:


//--------------------- .nv.compat                --------------------------
	.section	.nv.compat,"",@"SHT_CUDA_COMPAT_INFO"
	.align	4
        /*0000*/ 	.byte	0x02, 0x09, 0x00, 0x00, 0x02, 0x02, 0x01, 0x00, 0x02, 0x05, 0x05, 0x00, 0x03, 0x07, 0x01, 0x01
        /*0010*/ 	.byte	0x02, 0x03, 0x00, 0x00, 0x02, 0x06, 0x01, 0x00, 0x04, 0x0b, 0x08, 0x00, 0x09, 0x00, 0x00, 0x00
        /*0020*/ 	.byte	0x00, 0x00, 0x00, 0x00


//--------------------- .nv.info._Z17g_matrix_multiplyPfS_4int3S_ --------------------------
	.section	.nv.info._Z17g_matrix_multiplyPfS_4int3S_,"",@"SHT_CUDA_INFO"
	.sectionflags	@""
	.align	4


	//----- nvinfo : EIATTR_CUDA_API_VERSION
	.align		4
        /*0000*/ 	.byte	0x04, 0x37
        /*0002*/ 	.short	(.L_7 - .L_6)
.L_6:
        /*0004*/ 	.word	0x00000082


	//----- nvinfo : EIATTR_KPARAM_INFO
	.align		4
.L_7:
        /*0008*/ 	.byte	0x04, 0x17
        /*000a*/ 	.short	(.L_9 - .L_8)
.L_8:
        /*000c*/ 	.word	0x00000000
        /*0010*/ 	.short	0x0003
        /*0012*/ 	.short	0x0020
        /*0014*/ 	.byte	0x00, 0xf5, 0x21, 0x00


	//----- nvinfo : EIATTR_KPARAM_INFO
	.align		4
.L_9:
        /*0018*/ 	.byte	0x04, 0x17
        /*001a*/ 	.short	(.L_11 - .L_10)
.L_10:
        /*001c*/ 	.word	0x00000000
        /*0020*/ 	.short	0x0002
        /*0022*/ 	.short	0x0010
        /*0024*/ 	.byte	0x00, 0xf0, 0x31, 0x00


	//----- nvinfo : EIATTR_KPARAM_INFO
	.align		4
.L_11:
        /*0028*/ 	.byte	0x04, 0x17
        /*002a*/ 	.short	(.L_13 - .L_12)
.L_12:
        /*002c*/ 	.word	0x00000000
        /*0030*/ 	.short	0x0001
        /*0032*/ 	.short	0x0008
        /*0034*/ 	.byte	0x00, 0xf5, 0x21, 0x00


	//----- nvinfo : EIATTR_KPARAM_INFO
	.align		4
.L_13:
        /*0038*/ 	.byte	0x04, 0x17
        /*003a*/ 	.short	(.L_15 - .L_14)
.L_14:
        /*003c*/ 	.word	0x00000000
        /*0040*/ 	.short	0x0000
        /*0042*/ 	.short	0x0000
        /*0044*/ 	.byte	0x00, 0xf5, 0x21, 0x00


	//----- nvinfo : EIATTR_SPARSE_MMA_MASK
	.align		4
.L_15:
        /*0048*/ 	.byte	0x03, 0x50
        /*004a*/ 	.short	0x0000


	//----- nvinfo : EIATTR_MAXREG_COUNT
	.align		4
        /*004c*/ 	.byte	0x03, 0x1b
        /*004e*/ 	.short	0x00ff


	//----- nvinfo : EIATTR_NUM_BARRIERS
	.align		4
        /*0050*/ 	.byte	0x02, 0x4c
        /*0052*/ 	.byte	0x01
	.zero		1


	//----- nvinfo : EIATTR_MERCURY_ISA_VERSION
	.align		4
        /*0054*/ 	.byte	0x03, 0x5f
        /*0056*/ 	.short	0x0101


	//----- nvinfo : EIATTR_VRC_CTA_INIT_COUNT
	.align		4
        /*0058*/ 	.byte	0x02, 0x4a
	.zero		1
	.zero		1


	//----- nvinfo : EIATTR_EXIT_INSTR_OFFSETS
	.align		4
        /*005c*/ 	.byte	0x04, 0x1c
        /*005e*/ 	.short	(.L_17 - .L_16)


	//   ....[0]....
.L_16:
        /*0060*/ 	.word	0x000007a0


	//----- nvinfo : EIATTR_CBANK_PARAM_SIZE
	.align		4
.L_17:
        /*0064*/ 	.byte	0x03, 0x19
        /*0066*/ 	.short	0x0028


	//----- nvinfo : EIATTR_PARAM_CBANK
	.align		4
        /*0068*/ 	.byte	0x04, 0x0a
        /*006a*/ 	.short	(.L_19 - .L_18)
	.align		4
.L_18:
        /*006c*/ 	.word	index@(.nv.constant0._Z17g_matrix_multiplyPfS_4int3S_)
        /*0070*/ 	.short	0x0380
        /*0072*/ 	.short	0x0028


	//----- nvinfo : EIATTR_SW_WAR
	.align		4
.L_19:
        /*0074*/ 	.byte	0x04, 0x36
        /*0076*/ 	.short	(.L_21 - .L_20)
.L_20:
        /*0078*/ 	.word	0x00000008
.L_21:


//--------------------- .nv.callgraph             --------------------------
	.section	.nv.callgraph,"",@"SHT_CUDA_CALLGRAPH"
	.align	4
	.sectionentsize	8
	.align		4
        /*0000*/ 	.word	0x00000000
	.align		4
        /*0004*/ 	.word	0xffffffff
	.align		4
        /*0008*/ 	.word	0x00000000
	.align		4
        /*000c*/ 	.word	0xfffffffe
	.align		4
        /*0010*/ 	.word	0x00000000
	.align		4
        /*0014*/ 	.word	0xfffffffd
	.align		4
        /*0018*/ 	.word	0x00000000
	.align		4
        /*001c*/ 	.word	0xfffffffc


//--------------------- .text._Z17g_matrix_multiplyPfS_4int3S_ --------------------------
	.section	.text._Z17g_matrix_multiplyPfS_4int3S_,"ax",@progbits
	.align	128
        .global         _Z17g_matrix_multiplyPfS_4int3S_
        .type           _Z17g_matrix_multiplyPfS_4int3S_,@function
        .size           _Z17g_matrix_multiplyPfS_4int3S_,(.L_x_3 - _Z17g_matrix_multiplyPfS_4int3S_)
        .other          _Z17g_matrix_multiplyPfS_4int3S_,@"STO_CUDA_ENTRY STV_DEFAULT"
_Z17g_matrix_multiplyPfS_4int3S_:
.text._Z17g_matrix_multiplyPfS_4int3S_:
[----:B------:R-:W-:Y:S01]  /*0000*/  LDC R1, c[0x0][0x37c] ;  /* 0x0000df00ff017b82 */ /* 0x000fe20000000800 */
[----:B------:R-:W0:Y:S01]  /*0010*/  S2R R17, SR_CTAID.Y ;  /* 0x0000000000117919 */ /* 0x000e220000002600 */
[----:B------:R-:W1:Y:S01]  /*0020*/  LDCU UR7, c[0x0][0x390] ;  /* 0x00007200ff0777ac */ /* 0x000e620008000800 */
[----:B------:R-:W-:Y:S01]  /*0030*/  HFMA2 R19, -RZ, RZ, 0, 0 ;  /* 0x00000000ff137431 */ /* 0x000fe200000001ff */
[----:B------:R-:W0:Y:S01]  /*0040*/  S2R R8, SR_TID.Y ;  /* 0x0000000000087919 */ /* 0x000e220000002200 */
[----:B------:R-:W2:Y:S01]  /*0050*/  LDCU.64 UR8, c[0x0][0x358] ;  /* 0x00006b00ff0877ac */ /* 0x000ea20008000a00 */
[----:B------:R-:W3:Y:S01]  /*0060*/  S2R R0, SR_CTAID.X ;  /* 0x0000000000007919 */ /* 0x000ee20000002500 */
[----:B------:R-:W4:Y:S01]  /*0070*/  S2R R3, SR_TID.X ;  /* 0x0000000000037919 */ /* 0x000f220000002100 */
[----:B-1----:R-:W-:Y:S01]  /*0080*/  UISETP.GE.AND UP0, UPT, UR7, 0x1, UPT ;  /* 0x000000010700788c */ /* 0x002fe2000bf06270 */
[----:B0-----:R-:W-:-:S08]  /*0090*/  LEA R17, R17, R8, 0x5 ;  /* 0x0000000811117211 */ /* 0x001fd000078e28ff */
[----:B--2---:R-:W-:Y:S05]  /*00a0*/  BRA.U !UP0, `(.L_x_0) ;  /* 0x0000000508a07547 */ /* 0x004fea000b800000 */
[----:B------:R-:W0:Y:S01]  /*00b0*/  S2UR UR6, SR_CgaCtaId ;  /* 0x00000000000679c3 */ /* 0x000e220000008800 */
[----:B------:R-:W-:Y:S01]  /*00c0*/  UMOV UR4, 0x400 ;  /* 0x0000040000047882 */ /* 0x000fe20000000000 */
[----:B------:R-:W-:Y:S01]  /*00d0*/  IMAD R4, R17, UR7, RZ ;  /* 0x0000000711047c24 */ /* 0x000fe2000f8e02ff */
[----:B------:R-:W-:Y:S01]  /*00e0*/  UIADD3 UR5, UPT, UPT, UR4, 0x1000, URZ ;  /* 0x0000100004057890 */ /* 0x000fe2000fffe0ff */
[----:B------:R-:W-:-:S03]  /*00f0*/  MOV R19, RZ ;  /* 0x000000ff00137202 */ /* 0x000fc60000000f00 */
[----:B----4-:R-:W-:Y:S01]  /*0100*/  LEA R4, R4, R3, 0x5 ;  /* 0x0000000304047211 */ /* 0x010fe200078e28ff */
[----:B------:R-:W1:Y:S08]  /*0110*/  LDC R2, c[0x0][0x398] ;  /* 0x0000e600ff027b82 */ /* 0x000e700000000800 */
[----:B------:R-:W2:Y:S08]  /*0120*/  LDC.64 R22, c[0x0][0x380] ;  /* 0x0000e000ff167b82 */ /* 0x000eb00000000a00 */
[----:B------:R-:W4:Y:S01]  /*0130*/  LDC.64 R20, c[0x0][0x388] ;  /* 0x0000e200ff147b82 */ /* 0x000f220000000a00 */
[----:B0-----:R-:W-:-:S02]  /*0140*/  ULEA UR4, UR6, UR4, 0x18 ;  /* 0x0000000406047291 */ /* 0x001fc4000f8ec0ff */
[----:B------:R-:W-:Y:S02]  /*0150*/  ULEA UR5, UR6, UR5, 0x18 ;  /* 0x0000000506057291 */ /* 0x000fe4000f8ec0ff */
[----:B------:R-:W-:Y:S02]  /*0160*/  UIADD3 UR6, UPT, UPT, -UR7, URZ, URZ ;  /* 0x000000ff07067290 */ /* 0x000fe4000fffe1ff */
[C---:B------:R-:W-:Y:S01]  /*0170*/  LEA R18, R8.reuse, UR4, 0x7 ;  /* 0x0000000408127c11 */ /* 0x040fe2000f8e38ff */
[----:B-1----:R-:W-:Y:S01]  /*0180*/  IMAD R6, R8, R2, RZ ;  /* 0x0000000208067224 */ /* 0x002fe200078e02ff */
[C---:B------:R-:W-:Y:S02]  /*0190*/  LEA R7, R3.reuse, UR5, 0x2 ;  /* 0x0000000503077c11 */ /* 0x040fe4000f8e10ff */
[----:B------:R-:W-:Y:S02]  /*01a0*/  LEA R16, R3, R18, 0x2 ;  /* 0x0000001203107211 */ /* 0x000fe400078e10ff */
[----:B------:R-:W-:-:S02]  /*01b0*/  LEA R5, R6, R3, 0x5 ;  /* 0x0000000306057211 */ /* 0x000fc400078e28ff */
[----:B------:R-:W-:Y:S02]  /*01c0*/  LEA R6, R8, R7, 0x7 ;  /* 0x0000000708067211 */ /* 0x000fe400078e38ff */
[----:B--23--:R-:W-:-:S07]  /*01d0*/  LEA R5, R0, R5, 0x5 ;  /* 0x0000000500057211 */ /* 0x00cfce00078e28ff */
.L_x_1:
[----:B------:R-:W-:-:S04]  /*01e0*/  IMAD.WIDE.U32 R8, R4, 0x4, R22 ;  /* 0x0000000404087825 */ /* 0x000fc800078e0016 */
[----:B----4-:R-:W-:Y:S02]  /*01f0*/  IMAD.WIDE.U32 R10, R5, 0x4, R20 ;  /* 0x00000004050a7825 */ /* 0x010fe400078e0014 */
[----:B------:R-:W2:Y:S04]  /*0200*/  LDG.E R9, desc[UR8][R8.64] ;  /* 0x0000000808097981 */ /* 0x000ea8000c1e1900 */
[----:B------:R-:W3:Y:S01]  /*0210*/  LDG.E R27, desc[UR8][R10.64] ;  /* 0x000000080a1b7981 */ /* 0x000ee2000c1e1900 */
[----:B------:R-:W-:Y:S01]  /*0220*/  UIADD3 UR6, UPT, UPT, UR6, 0x1, URZ ;  /* 0x0000000106067890 */ /* 0x000fe2000fffe0ff */
[----:B------:R-:W-:Y:S02]  /*0230*/  IADD3 R4, PT, PT, R4, 0x20, RZ ;  /* 0x0000002004047810 */ /* 0x000fe40007ffe0ff */
[----:B------:R-:W-:Y:S01]  /*0240*/  LEA R5, R2, R5, 0xa ;  /* 0x0000000502057211 */ /* 0x000fe200078e50ff */
[----:B------:R-:W-:Y:S01]  /*0250*/  UISETP.NE.AND UP0, UPT, UR6, URZ, UPT ;  /* 0x000000ff0600728c */ /* 0x000fe2000bf05270 */
[----:B--2---:R-:W-:Y:S04]  /*0260*/  STS [R16], R9 ;  /* 0x0000000910007388 */ /* 0x004fe80000000800 */
[----:B---3--:R-:W-:Y:S01]  /*0270*/  STS [R6], R27 ;  /* 0x0000001b06007388 */ /* 0x008fe20000000800 */
[----:B------:R-:W-:Y:S06]  /*0280*/  BAR.SYNC.DEFER_BLOCKING 0x0 ;  /* 0x0000000000007b1d */ /* 0x000fec0000010000 */
[----:B------:R-:W-:Y:S04]  /*0290*/  LDS R24, [R7] ;  /* 0x0000000007187984 */ /* 0x000fe80000000800 */
[----:B------:R-:W0:Y:S04]  /*02a0*/  LDS.128 R12, [R18] ;  /* 0x00000000120c7984 */ /* 0x000e280000000c00 */
[----:B------:R-:W1:Y:S04]  /*02b0*/  LDS R29, [R7+0x80] ;  /* 0x00008000071d7984 */ /* 0x000e680000000800 */
[----:B------:R-:W2:Y:S04]  /*02c0*/  LDS R25, [R7+0x100] ;  /* 0x0001000007197984 */ /* 0x000ea80000000800 */
[----:B------:R-:W-:Y:S01]  /*02d0*/  LDS.128 R8, [R18+0x10] ;  /* 0x0000100012087984 */ /* 0x000fe20000000c00 */
[----:B0-----:R-:W-:-:S03]  /*02e0*/  FFMA R12, R12, R24, R19 ;  /* 0x000000180c0c7223 */ /* 0x001fc60000000013 */
[----:B------:R-:W0:Y:S01]  /*02f0*/  LDS R19, [R7+0x180] ;  /* 0x0001800007137984 */ /* 0x000e220000000800 */
[----:B-1----:R-:W-:-:S03]  /*0300*/  FFMA R24, R29, R13, R12 ;  /* 0x0000000d1d187223 */ /* 0x002fc6000000000c */
[----:B------:R-:W1:Y:S01]  /*0310*/  LDS R13, [R7+0x200] ;  /* 0x00020000070d7984 */ /* 0x000e620000000800 */
[----:B--2---:R-:W-:-:S03]  /*0320*/  FFMA R14, R25, R14, R24 ;  /* 0x0000000e190e7223 */ /* 0x004fc60000000018 */
[----:B------:R-:W2:Y:S04]  /*0330*/  LDS R12, [R7+0x280] ;  /* 0x00028000070c7984 */ /* 0x000ea80000000800 */
[----:B------:R-:W-:Y:S01]  /*0340*/  LDS R25, [R7+0x380] ;  /* 0x0003800007197984 */ /* 0x000fe20000000800 */
[----:B0-----:R-:W-:-:S03]  /*0350*/  FFMA R15, R19, R15, R14 ;  /* 0x0000000f130f7223 */ /* 0x001fc6000000000e */
[----:B------:R-:W0:Y:S01]  /*0360*/  LDS R19, [R7+0x300] ;  /* 0x0003000007137984 */ /* 0x000e220000000800 */
[----:B-1----:R-:W-:-:S03]  /*0370*/  FFMA R13, R8, R13, R15 ;  /* 0x0000000d080d7223 */ /* 0x002fc6000000000f */
[----:B------:R-:W-:Y:S01]  /*0380*/  LDS R8, [R7+0x480] ;  /* 0x0004800007087984 */ /* 0x000fe20000000800 */
[----:B--2---:R-:W-:-:S03]  /*0390*/  FFMA R24, R12, R9, R13 ;  /* 0x000000090c187223 */ /* 0x004fc6000000000d */
[----:B------:R-:W-:Y:S04]  /*03a0*/  LDS R9, [R7+0x400] ;  /* 0x0004000007097984 */ /* 0x000fe80000000800 */
[----:B------:R-:W1:Y:S01]  /*03b0*/  LDS.128 R12, [R18+0x20] ;  /* 0x00002000120c7984 */ /* 0x000e620000000c00 */
[----:B0-----:R-:W-:-:S03]  /*03c0*/  FFMA R10, R19, R10, R24 ;  /* 0x0000000a130a7223 */ /* 0x001fc60000000018 */
[----:B------:R-:W0:Y:S01]  /*03d0*/  LDS R19, [R7+0x500] ;  /* 0x0005000007137984 */ /* 0x000e220000000800 */
[----:B------:R-:W-:-:S03]  /*03e0*/  FFMA R11, R25, R11, R10 ;  /* 0x0000000b190b7223 */ /* 0x000fc6000000000a */
[----:B------:R-:W2:Y:S01]  /*03f0*/  LDS R25, [R7+0x580] ;  /* 0x0005800007197984 */ /* 0x000ea20000000800 */
[----:B-1----:R-:W-:-:S03]  /*0400*/  FFMA R9, R12, R9, R11 ;  /* 0x000000090c097223 */ /* 0x002fc6000000000b */
[----:B------:R-:W-:Y:S01]  /*0410*/  LDS R12, [R7+0x680] ;  /* 0x00068000070c7984 */ /* 0x000fe20000000800 */
[----:B------:R-:W-:-:S03]  /*0420*/  FFMA R24, R8, R13, R9 ;  /* 0x0000000d08187223 */ /* 0x000fc60000000009 */
[----:B------:R-:W-:Y:S04]  /*0430*/  LDS R13, [R7+0x600] ;  /* 0x00060000070d7984 */ /* 0x000fe80000000800 */
[----:B------:R-:W1:Y:S01]  /*0440*/  LDS.128 R8, [R18+0x30] ;  /* 0x0000300012087984 */ /* 0x000e620000000c00 */
[----:B0-----:R-:W-:-:S03]  /*0450*/  FFMA R14, R19, R14, R24 ;  /* 0x0000000e130e7223 */ /* 0x001fc60000000018 */
[----:B------:R-:W0:Y:S01]  /*0460*/  LDS R19, [R7+0x700] ;  /* 0x0007000007137984 */ /* 0x000e220000000800 */
[----:B--2---:R-:W-:-:S03]  /*0470*/  FFMA R15, R25, R15, R14 ;  /* 0x0000000f190f7223 */ /* 0x004fc6000000000e */
        /* <DEDUP_REMOVED lines=16> */
[----:B------:R-:W-:Y:S01]  /*0580*/  LDS R24, [R7+0xc80] ;  /* 0x000c800007187984 */ /* 0x000fe20000000800 */
[----:B--2---:R-:W-:-:S03]  /*0590*/  FFMA R15, R25, R15, R14 ;  /* 0x0000000f190f7223 */ /* 0x004fc6000000000e */
[----:B------:R-:W0:Y:S04]  /*05a0*/  LDS R25, [R7+0xb00] ;  /* 0x000b000007197984 */ /* 0x000e280000000800 */
[----:B------:R-:W-:Y:S01]  /*05b0*/  LDS R19, [R7+0xd00] ;  /* 0x000d000007137984 */ /* 0x000fe20000000800 */
[----:B-1----:R-:W-:-:S03]  /*05c0*/  FFMA R13, R8, R13, R15 ;  /* 0x0000000d080d7223 */ /* 0x002fc6000000000f */
[----:B------:R-:W1:Y:S01]  /*05d0*/  LDS R8, [R7+0xb80] ;  /* 0x000b800007087984 */ /* 0x000e620000000800 */
[----:B------:R-:W-:-:S03]  /*05e0*/  FFMA R26, R12, R9, R13 ;  /* 0x000000090c1a7223 */ /* 0x000fc6000000000d */
[----:B------:R-:W-:Y:S04]  /*05f0*/  LDS R9, [R7+0xc00] ;  /* 0x000c000007097984 */ /* 0x000fe80000000800 */
[----:B------:R-:W2:Y:S01]  /*0600*/  LDS.128 R12, [R18+0x60] ;  /* 0x00006000120c7984 */ /* 0x000ea20000000c00 */
[----:B0-----:R-:W-:-:S04]  /*0610*/  FFMA R25, R25, R10, R26 ;  /* 0x0000000a19197223 */ /* 0x001fc8000000001a */
[----:B-1----:R-:W-:Y:S02]  /*0620*/  FFMA R11, R8, R11, R25 ;  /* 0x0000000b080b7223 */ /* 0x002fe40000000019 */
[----:B------:R-:W-:Y:S02]  /*0630*/  LDS R25, [R7+0xf80] ;  /* 0x000f800007197984 */ /* 0x000fe40000000800 */
[----:B--2---:R-:W-:Y:S02]  /*0640*/  FFMA R9, R12, R9, R11 ;  /* 0x000000090c097223 */ /* 0x004fe4000000000b */
[----:B------:R-:W0:Y:S02]  /*0650*/  LDS R12, [R7+0xd80] ;  /* 0x000d8000070c7984 */ /* 0x000e240000000800 */
[----:B------:R-:W-:Y:S02]  /*0660*/  FFMA R26, R24, R13, R9 ;  /* 0x0000000d181a7223 */ /* 0x000fe40000000009 */
[----:B------:R-:W-:Y:S02]  /*0670*/  LDS R13, [R7+0xe00] ;  /* 0x000e0000070d7984 */ /* 0x000fe40000000800 */
[----:B------:R-:W-:-:S02]  /*0680*/  FFMA R19, R19, R14, R26 ;  /* 0x0000000e13137223 */ /* 0x000fc4000000001a */
[----:B------:R-:W1:Y:S04]  /*0690*/  LDS.128 R8, [R18+0x70] ;  /* 0x0000700012087984 */ /* 0x000e680000000c00 */
[----:B------:R-:W2:Y:S04]  /*06a0*/  LDS R24, [R7+0xe80] ;  /* 0x000e800007187984 */ /* 0x000ea80000000800 */
[----:B------:R-:W3:Y:S01]  /*06b0*/  LDS R14, [R7+0xf00] ;  /* 0x000f0000070e7984 */ /* 0x000ee20000000800 */
[----:B0-----:R-:W-:-:S04]  /*06c0*/  FFMA R15, R12, R15, R19 ;  /* 0x0000000f0c0f7223 */ /* 0x001fc80000000013 */
[----:B-1----:R-:W-:-:S04]  /*06d0*/  FFMA R13, R8, R13, R15 ;  /* 0x0000000d080d7223 */ /* 0x002fc8000000000f */
[----:B--2---:R-:W-:-:S04]  /*06e0*/  FFMA R9, R24, R9, R13 ;  /* 0x0000000918097223 */ /* 0x004fc8000000000d */
[----:B---3--:R-:W-:-:S04]  /*06f0*/  FFMA R10, R14, R10, R9 ;  /* 0x0000000a0e0a7223 */ /* 0x008fc80000000009 */
[----:B------:R-:W-:Y:S01]  /*0700*/  FFMA R19, R25, R11, R10 ;  /* 0x0000000b19137223 */ /* 0x000fe2000000000a */
[----:B------:R-:W-:Y:S06]  /*0710*/  BAR.SYNC.DEFER_BLOCKING 0x0 ;  /* 0x0000000000007b1d */ /* 0x000fec0000010000 */
[----:B------:R-:W-:Y:S05]  /*0720*/  BRA.U UP0, `(.L_x_1) ;  /* 0xfffffff900ac7547 */ /* 0x000fea000b83ffff */
.L_x_0:
[----:B------:R-:W0:Y:S01]  /*0730*/  LDCU UR4, c[0x0][0x398] ;  /* 0x00007300ff0477ac */ /* 0x000e220008000800 */
[----:B------:R-:W1:Y:S01]  /*0740*/  LDC.64 R4, c[0x0][0x3a0] ;  /* 0x0000e800ff047b82 */ /* 0x000e620000000a00 */
[----:B---34-:R-:W-:Y:S01]  /*0750*/  LEA R0, R0, R3, 0x5 ;  /* 0x0000000300007211 */ /* 0x018fe200078e28ff */
[----:B0-----:R-:W-:-:S05]  /*0760*/  IMAD R17, R17, UR4, RZ ;  /* 0x0000000411117c24 */ /* 0x001fca000f8e02ff */
[----:B------:R-:W-:-:S05]  /*0770*/  LEA R3, R17, R0, 0x5 ;  /* 0x0000000011037211 */ /* 0x000fca00078e28ff */
[----:B-1----:R-:W-:-:S05]  /*0780*/  IMAD.WIDE R2, R3, 0x4, R4 ;  /* 0x0000000403027825 */ /* 0x002fca00078e0204 */
[----:B------:R-:W-:Y:S01]  /*0790*/  STG.E desc[UR8][R2.64], R19 ;  /* 0x0000001302007986 */ /* 0x000fe2000c101908 */
[----:B------:R-:W-:Y:S05]  /*07a0*/  EXIT ;  /* 0x000000000000794d */ /* 0x000fea0003800000 */
.L_x_2:
[----:B------:R-:W-:-:S00]  /*07b0*/  BRA `(.L_x_2) ;  /* 0xfffffffc00fc7947 */ /* 0x000fc0000383ffff */
[----:B------:R-:W-:-:S00]  /*07c0*/  NOP ;  /* 0x0000000000007918 */ /* 0x000fc00000000000 */
        /* <DEDUP_REMOVED lines=11> */
.L_x_3:


//--------------------- .nv.shared._Z17g_matrix_multiplyPfS_4int3S_ --------------------------
	.section	.nv.shared._Z17g_matrix_multiplyPfS_4int3S_,"aw",@nobits
	.sectionflags	@""
	.align	4
.nv.shared._Z17g_matrix_multiplyPfS_4int3S_:
	.zero		9216


//--------------------- .nv.shared.reserved.0     --------------------------
	.section	.nv.shared.reserved.0,"aw",@nobits
	.weak		__nv_reservedSMEM_offset_0_alias
	.size		__nv_reservedSMEM_offset_0_alias, 0, 64
	.other		__nv_reservedSMEM_offset_0_alias,@"STO_CUDA_RESERVED_SHARED STV_DEFAULT"
__nv_reservedSMEM_offset_0_alias:
	.zero		0
	.zero		64


//--------------------- .nv.constant0._Z17g_matrix_multiplyPfS_4int3S_ --------------------------
	.section	.nv.constant0._Z17g_matrix_multiplyPfS_4int3S_,"a",@progbits
	.sectionflags	@""
	.align	4
.nv.constant0._Z17g_matrix_multiplyPfS_4int3S_:
	.zero		936


//--------------------- SYMBOLS --------------------------

	.type		.nv.reservedSmem.offset0,@object
	.size		.nv.reservedSmem.offset0,0x4
	.type		.nv.reservedSmem.cap,@object
	.size		.nv.reservedSmem.cap,0x4
